	.headerflags	@"EF_CUDA_TEXMODE_UNIFIED EF_CUDA_64BIT_ADDRESS EF_CUDA_ACCELERATORS EF_CUDA_SM90 EF_CUDA_VIRTUAL_SM(EF_CUDA_SM90)"
	.elftype	@"ET_EXEC"


//--------------------- .nv.info                  --------------------------
	.section	.nv.info,"",@"SHT_CUDA_INFO"
	.align	4


	//----- nvinfo : EIATTR_REGCOUNT
	.align		4
        /*0000*/ 	.byte	0x04, 0x2f
        /*0002*/ 	.short	(.L_1 - .L_0)
	.align		4
.L_0:
        /*0004*/ 	.word	index@(triton_poi_fused_convolution_33)
        /*0008*/ 	.word	0x00000020


	//----- nvinfo : EIATTR_MIN_STACK_SIZE
	.align		4
.L_1:
        /*000c*/ 	.byte	0x04, 0x12
        /*000e*/ 	.short	(.L_3 - .L_2)
	.align		4
.L_2:
        /*0010*/ 	.word	index@(triton_poi_fused_convolution_33)
        /*0014*/ 	.word	0x00000000


	//----- nvinfo : EIATTR_FRAME_SIZE
	.align		4
.L_3:
        /*0018*/ 	.byte	0x04, 0x11
        /*001a*/ 	.short	(.L_5 - .L_4)
	.align		4
.L_4:
        /*001c*/ 	.word	index@(triton_poi_fused_convolution_33)
        /*0020*/ 	.word	0x00000000


	//----- nvinfo : EIATTR_MIN_STACK_SIZE
	.align		4
.L_5:
        /*0024*/ 	.byte	0x04, 0x12
        /*0026*/ 	.short	(.L_7 - .L_6)
	.align		4
.L_6:
        /*0028*/ 	.word	index@(triton_poi_fused_convolution_33)
        /*002c*/ 	.word	0x00000000
.L_7:


//--------------------- .nv.info.triton_poi_fused_convolution_33 --------------------------
	.section	.nv.info.triton_poi_fused_convolution_33,"",@"SHT_CUDA_INFO"
	.sectionflags	@""
	.align	4


	//----- nvinfo : EIATTR_CUDA_API_VERSION
	.align		4
        /*0000*/ 	.byte	0x04, 0x37
        /*0002*/ 	.short	(.L_9 - .L_8)
.L_8:
        /*0004*/ 	.word	0x0000007c


	//----- nvinfo : EIATTR_KPARAM_INFO
	.align		4
.L_9:
        /*0008*/ 	.byte	0x04, 0x17
        /*000a*/ 	.short	(.L_11 - .L_10)
.L_10:
        /*000c*/ 	.word	0x00000000
        /*0010*/ 	.short	0x0004
        /*0012*/ 	.short	0x001c
        /*0014*/ 	.byte	0x00, 0xf0, 0x11, 0x00


	//----- nvinfo : EIATTR_KPARAM_INFO
	.align		4
.L_11:
        /*0018*/ 	.byte	0x04, 0x17
        /*001a*/ 	.short	(.L_13 - .L_12)
.L_12:
        /*001c*/ 	.word	0x00000000
        /*0020*/ 	.short	0x0003
        /*0022*/ 	.short	0x0018
        /*0024*/ 	.byte	0x00, 0xf0, 0x11, 0x00


	//----- nvinfo : EIATTR_KPARAM_INFO
	.align		4
.L_13:
        /*0028*/ 	.byte	0x04, 0x17
        /*002a*/ 	.short	(.L_15 - .L_14)
.L_14:
        /*002c*/ 	.word	0x00000000
        /*0030*/ 	.short	0x0002
        /*0032*/ 	.short	0x0010
        /*0034*/ 	.byte	0x00, 0xf4, 0x21, 0x00


	//----- nvinfo : EIATTR_KPARAM_INFO
	.align		4
.L_15:
        /*0038*/ 	.byte	0x04, 0x17
        /*003a*/ 	.short	(.L_17 - .L_16)
.L_16:
        /*003c*/ 	.word	0x00000000
        /*0040*/ 	.short	0x0001
        /*0042*/ 	.short	0x0008
        /*0044*/ 	.byte	0x00, 0xf4, 0x21, 0x00


	//----- nvinfo : EIATTR_KPARAM_INFO
	.align		4
.L_17:
        /*0048*/ 	.byte	0x04, 0x17
        /*004a*/ 	.short	(.L_19 - .L_18)
.L_18:
        /*004c*/ 	.word	0x00000000
        /*0050*/ 	.short	0x0000
        /*0052*/ 	.short	0x0000
        /*0054*/ 	.byte	0x00, 0xf4, 0x21, 0x00


	//----- nvinfo : EIATTR_SPARSE_MMA_MASK
	.align		4
.L_19:
        /*0058*/ 	.byte	0x03, 0x50
        /*005a*/ 	.short	0x0000


	//----- nvinfo : EIATTR_MAXREG_COUNT
	.align		4
        /*005c*/ 	.byte	0x03, 0x1b
        /*005e*/ 	.short	0x00ff


	//----- nvinfo : EIATTR_EXIT_INSTR_OFFSETS
	.align		4
        /*0060*/ 	.byte	0x04, 0x1c
        /*0062*/ 	.short	(.L_21 - .L_20)


	//   ....[0]....
.L_20:
        /*0064*/ 	.word	0x00000b30


	//   ....[1]....
        /*0068*/ 	.word	0x00000b50


	//----- nvinfo : EIATTR_REQNTID
	.align		4
.L_21:
        /*006c*/ 	.byte	0x04, 0x10
        /*006e*/ 	.short	(.L_23 - .L_22)
.L_22:
        /*0070*/ 	.word	0x00000100
        /*0074*/ 	.word	0x00000001
        /*0078*/ 	.word	0x00000001


	//----- nvinfo : EIATTR_CBANK_PARAM_SIZE
	.align		4
.L_23:
        /*007c*/ 	.byte	0x03, 0x19
        /*007e*/ 	.short	0x0020


	//----- nvinfo : EIATTR_PARAM_CBANK
	.align		4
        /*0080*/ 	.byte	0x04, 0x0a
        /*0082*/ 	.short	(.L_25 - .L_24)
	.align		4
.L_24:
        /*0084*/ 	.word	index@(.nv.constant0.triton_poi_fused_convolution_33)
        /*0088*/ 	.short	0x0210
        /*008a*/ 	.short	0x0020


	//----- nvinfo : EIATTR_SW_WAR
	.align		4
.L_25:
        /*008c*/ 	.byte	0x04, 0x36
        /*008e*/ 	.short	(.L_27 - .L_26)
.L_26:
        /*0090*/ 	.word	0x00000008
.L_27:


//--------------------- .nv.callgraph             --------------------------
	.section	.nv.callgraph,"",@"SHT_CUDA_CALLGRAPH"
	.align	4
	.sectionentsize	8
	.align		4
        /*0000*/ 	.word	0x00000000
	.align		4
        /*0004*/ 	.word	0xffffffff
	.align		4
        /*0008*/ 	.word	0x00000000
	.align		4
        /*000c*/ 	.word	0xfffffffe
	.align		4
        /*0010*/ 	.word	0x00000000
	.align		4
        /*0014*/ 	.word	0xfffffffd
	.align		4
        /*0018*/ 	.word	0x00000000
	.align		4
        /*001c*/ 	.word	0xfffffffc


//--------------------- .text.triton_poi_fused_convolution_33 --------------------------
	.section	.text.triton_poi_fused_convolution_33,"ax",@progbits
	.sectionflags	@"SHF_BARRIERS=1"
	.align	128
        .global         triton_poi_fused_convolution_33
        .type           triton_poi_fused_convolution_33,@function
        .size           triton_poi_fused_convolution_33,(.L_x_1 - triton_poi_fused_convolution_33)
        .other          triton_poi_fused_convolution_33,@"STO_CUDA_ENTRY STV_DEFAULT"
triton_poi_fused_convolution_33:
.text.triton_poi_fused_convolution_33:
[----:B------:R-:W0:Y:S02]  /*0000*/  LDC R1, c[0x0][0x28] ;  /* 0x00000a00ff017b82 */ /* 0x000e240000000800 */
[----:B------:R-:W1:Y:S01]  /*0010*/  S2R R3, SR_TID.X ;  /* 0x0000000000037919 */ /* 0x000e620000002100 */
[----:B------:R-:W2:Y:S01]  /*0020*/  LDC.64 R22, c[0x0][0x210] ;  /* 0x00008400ff167b82 */ /* 0x000ea20000000a00 */
[----:B------:R-:W-:Y:S01]  /*0030*/  ULDC.64 UR6, c[0x0][0x208] ;  /* 0x0000820000067ab9 */ /* 0x000fe20000000a00 */
[----:B------:R-:W3:Y:S01]  /*0040*/  S2R R0, SR_CTAID.Y ;  /* 0x0000000000007919 */ /* 0x000ee20000002600 */
[----:B------:R-:W4:Y:S05]  /*0050*/  S2R R2, SR_CTAID.X ;  /* 0x0000000000027919 */ /* 0x000f2a0000002500 */
[----:B------:R-:W5:Y:S01]  /*0060*/  S2UR UR5, SR_CgaCtaId ;  /* 0x00000000000579c3 */ /* 0x000f620000008800 */
[----:B-1----:R-:W-:Y:S01]  /*0070*/  IMAD.SHL.U32 R21, R3, 0x4, RZ ;  /* 0x0000000403157824 */ /* 0x002fe200078e00ff */
[----:B------:R-:W-:-:S02]  /*0080*/  SHF.R.U32.HI R13, RZ, 0x6, R3 ;  /* 0x00000006ff0d7819 */ /* 0x000fc40000011603 */
[--C-:B---3--:R-:W-:Y:S02]  /*0090*/  SHF.R.S32.HI R10, RZ, 0x17, R0.reuse ;  /* 0x00000017ff0a7819 */ /* 0x108fe40000011400 */
[----:B------:R-:W-:Y:S02]  /*00a0*/  LOP3.LUT R5, R21, 0xfc, RZ, 0xc0, !PT ;  /* 0x000000fc15057812 */ /* 0x000fe400078ec0ff */
[----:B------:R-:W-:Y:S01]  /*00b0*/  SGXT R10, R10, 0x1 ;  /* 0x000000010a0a781a */ /* 0x000fe20000000200 */
[----:B----4-:R-:W-:Y:S01]  /*00c0*/  IMAD.SHL.U32 R2, R2, 0x10, RZ ;  /* 0x0000001002027824 */ /* 0x010fe200078e00ff */
[----:B------:R-:W-:Y:S02]  /*00d0*/  PRMT R5, R5, 0x6540, R0 ;  /* 0x0000654005057816 */ /* 0x000fe40000000000 */
[----:B------:R-:W-:Y:S02]  /*00e0*/  SGXT.U32 R13, R13, 0x2 ;  /* 0x000000020d0d781a */ /* 0x000fe40000000000 */
[----:B------:R-:W-:-:S04]  /*00f0*/  LEA.HI R4, R10, R5, RZ, 0x8 ;  /* 0x000000050a047211 */ /* 0x000fc800078f40ff */
[C---:B------:R-:W-:Y:S01]  /*0100*/  LOP3.LUT R6, R4.reuse, 0xffffff00, RZ, 0xc0, !PT ;  /* 0xffffff0004067812 */ /* 0x040fe200078ec0ff */
[----:B------:R-:W-:Y:S01]  /*0110*/  IMAD.SHL.U32 R7, R4, 0x10, RZ ;  /* 0x0000001004077824 */ /* 0x000fe200078e00ff */
[----:B------:R-:W-:-:S04]  /*0120*/  LOP3.LUT R4, R2, R13, RZ, 0xfc, !PT ;  /* 0x0000000d02047212 */ /* 0x000fc800078efcff */
[----:B------:R-:W-:Y:S02]  /*0130*/  LOP3.LUT R7, R7, 0xfffff000, RZ, 0xc0, !PT ;  /* 0xfffff00007077812 */ /* 0x000fe400078ec0ff */
[----:B------:R-:W-:Y:S02]  /*0140*/  ISETP.GE.AND P0, PT, R4, 0x10, PT ;  /* 0x000000100400780c */ /* 0x000fe40003f06270 */
[----:B------:R-:W-:Y:S02]  /*0150*/  IADD3 R12, R7, R5, -R6 ;  /* 0x00000005070c7210 */ /* 0x000fe40007ffe806 */
[----:B------:R-:W-:-:S03]  /*0160*/  CS2R R6, SRZ ;  /* 0x0000000000067805 */ /* 0x000fc6000001ff00 */
[----:B------:R-:W-:Y:S01]  /*0170*/  IMAD R9, R4, 0x100, R12 ;  /* 0x0000010004097824 */ /* 0x000fe200078e020c */
[----:B------:R-:W-:-:S03]  /*0180*/  CS2R R4, SRZ ;  /* 0x0000000000047805 */ /* 0x000fc6000001ff00 */
[----:B--2---:R-:W-:Y:S01]  /*0190*/  IMAD.WIDE R8, R9, 0x4, R22 ;  /* 0x0000000409087825 */ /* 0x004fe200078e0216 */
[----:B------:R-:W-:Y:S02]  /*01a0*/  LOP3.LUT R17, R2, 0x4, R13, 0xfe, !PT ;  /* 0x0000000402117812 */ /* 0x000fe400078efe0d */
[----:B------:R-:W-:Y:S02]  /*01b0*/  LOP3.LUT R25, R2, 0x8, R13, 0xfe, !PT ;  /* 0x0000000802197812 */ /* 0x000fe400078efe0d */
[----:B------:R1:W2:Y:S01]  /*01c0*/  @!P0 LDG.E.EL.128 R4, desc[UR6][R8.64] ;  /* 0x0000000608048981 */ /* 0x0002a2000c2e1d00 */
[----:B------:R-:W-:Y:S01]  /*01d0*/  LOP3.LUT R15, R2, 0xc, R13, 0xfe, !PT ;  /* 0x0000000c020f7812 */ /* 0x000fe200078efe0d */
[----:B------:R-:W-:Y:S01]  /*01e0*/  UMOV UR4, 0x400 ;  /* 0x0000040000047882 */ /* 0x000fe20000000000 */
[C---:B------:R-:W-:Y:S01]  /*01f0*/  ISETP.GE.AND P0, PT, R17.reuse, 0x10, PT ;  /* 0x000000101100780c */ /* 0x040fe20003f06270 */
[--C-:B------:R-:W-:Y:S01]  /*0200*/  IMAD R17, R17, 0x100, R12.reuse ;  /* 0x0000010011117824 */ /* 0x100fe200078e020c */
[C---:B------:R-:W-:Y:S01]  /*0210*/  ISETP.GE.AND P1, PT, R25.reuse, 0x10, PT ;  /* 0x000000101900780c */ /* 0x040fe20003f26270 */
[--C-:B------:R-:W-:Y:S01]  /*0220*/  IMAD R25, R25, 0x100, R12.reuse ;  /* 0x0000010019197824 */ /* 0x100fe200078e020c */
[C---:B------:R-:W-:Y:S01]  /*0230*/  ISETP.GE.AND P2, PT, R15.reuse, 0x10, PT ;  /* 0x000000100f00780c */ /* 0x040fe20003f46270 */
[----:B------:R-:W-:Y:S01]  /*0240*/  IMAD R15, R15, 0x100, R12 ;  /* 0x000001000f0f7824 */ /* 0x000fe200078e020c */
[C---:B------:R-:W-:Y:S01]  /*0250*/  PRMT R28, R3.reuse, 0x6540, R0 ;  /* 0x00006540031c7816 */ /* 0x040fe20000000000 */
[----:B-1----:R-:W-:Y:S01]  /*0260*/  IMAD.SHL.U32 R9, R3, 0x40, RZ ;  /* 0x0000004003097824 */ /* 0x002fe200078e00ff */
[----:B-----5:R-:W-:Y:S01]  /*0270*/  UPRMT UR4, UR5, 0x654, UR4 ;  /* 0x0000065405047896 */ /* 0x020fe20008000004 */
[----:B------:R-:W-:Y:S01]  /*0280*/  IMAD.WIDE R24, R25, 0x4, R22 ;  /* 0x0000000419187825 */ /* 0x000fe200078e0216 */
[----:B------:R-:W-:-:S02]  /*0290*/  LEA.HI R10, R10, R28, RZ, 0x8 ;  /* 0x0000001c0a0a7211 */ /* 0x000fc400078f40ff */
[----:B------:R-:W-:Y:S02]  /*02a0*/  LOP3.LUT R12, R9, 0xfc0, RZ, 0xc0, !PT ;  /* 0x00000fc0090c7812 */ /* 0x000fe400078ec0ff */
[----:B------:R-:W-:Y:S02]  /*02b0*/  CS2R R8, SRZ ;  /* 0x0000000000087805 */ /* 0x000fe4000001ff00 */
[----:B------:R-:W-:Y:S02]  /*02c0*/  LOP3.LUT R11, R10, 0xffffff00, RZ, 0xc0, !PT ;  /* 0xffffff000a0b7812 */ /* 0x000fe400078ec0ff */
[C---:B------:R-:W-:Y:S02]  /*02d0*/  LOP3.LUT R16, R12.reuse, 0x10, RZ, 0xfc, !PT ;  /* 0x000000100c107812 */ /* 0x040fe400078efcff */
[----:B------:R-:W-:Y:S01]  /*02e0*/  LOP3.LUT R13, R12, R13, RZ, 0xfc, !PT ;  /* 0x0000000d0c0d7212 */ /* 0x000fe200078efcff */
[----:B------:R-:W-:Y:S01]  /*02f0*/  IMAD.IADD R28, R28, 0x1, -R11 ;  /* 0x000000011c1c7824 */ /* 0x000fe200078e0a0b */
[----:B------:R-:W-:-:S02]  /*0300*/  LEA.HI R14, R12, UR4, RZ, 0x1e ;  /* 0x000000040c0e7c11 */ /* 0x000fc4000f8ff0ff */
[----:B------:R-:W-:Y:S02]  /*0310*/  CS2R R10, SRZ ;  /* 0x00000000000a7805 */ /* 0x000fe4000001ff00 */
[C---:B------:R-:W-:Y:S02]  /*0320*/  LOP3.LUT R18, R12.reuse, 0x20, RZ, 0xfc, !PT ;  /* 0x000000200c127812 */ /* 0x040fe400078efcff */
[----:B------:R-:W-:Y:S01]  /*0330*/  LOP3.LUT R12, R12, 0x30, RZ, 0xfc, !PT ;  /* 0x000000300c0c7812 */ /* 0x000fe200078efcff */
[C---:B------:R-:W-:Y:S01]  /*0340*/  IMAD R29, R13.reuse, 0x4, R14 ;  /* 0x000000040d1d7824 */ /* 0x040fe200078e020e */
[----:B------:R-:W-:Y:S02]  /*0350*/  LEA.HI R16, R16, UR4, RZ, 0x1e ;  /* 0x0000000410107c11 */ /* 0x000fe4000f8ff0ff */
[----:B------:R-:W-:Y:S02]  /*0360*/  LEA.HI R18, R18, UR4, RZ, 0x1e ;  /* 0x0000000412127c11 */ /* 0x000fe4000f8ff0ff */
[----:B------:R-:W-:Y:S01]  /*0370*/  LEA.HI R12, R12, UR4, RZ, 0x1e ;  /* 0x000000040c0c7c11 */ /* 0x000fe2000f8ff0ff */
[----:B------:R-:W-:-:S02]  /*0380*/  IMAD R26, R13, 0x4, R16 ;  /* 0x000000040d1a7824 */ /* 0x000fc400078e0210 */
[----:B------:R-:W-:-:S04]  /*0390*/  IMAD.WIDE R16, R17, 0x4, R22 ;  /* 0x0000000411107825 */ /* 0x000fc800078e0216 */
[C---:B------:R-:W-:Y:S01]  /*03a0*/  IMAD R27, R13.reuse, 0x4, R18 ;  /* 0x000000040d1b7824 */ /* 0x040fe200078e0212 */
[----:B------:R1:W3:Y:S01]  /*03b0*/  @!P0 LDG.E.EL.128 R8, desc[UR6][R16.64] ;  /* 0x0000000610088981 */ /* 0x0002e2000c2e1d00 */
[----:B------:R-:W-:Y:S01]  /*03c0*/  IMAD R20, R13, 0x4, R12 ;  /* 0x000000040d147824 */ /* 0x000fe200078e020c */
[----:B------:R-:W-:Y:S01]  /*03d0*/  CS2R R12, SRZ ;  /* 0x00000000000c7805 */ /* 0x000fe2000001ff00 */
[----:B------:R-:W-:Y:S01]  /*03e0*/  IMAD.WIDE R22, R15, 0x4, R22 ;  /* 0x000000040f167825 */ /* 0x000fe200078e0216 */
[----:B------:R-:W-:Y:S02]  /*03f0*/  CS2R R14, SRZ ;  /* 0x00000000000e7805 */ /* 0x000fe4000001ff00 */
[----:B------:R-:W-:Y:S02]  /*0400*/  CS2R R18, SRZ ;  /* 0x0000000000127805 */ /* 0x000fe4000001ff00 */
[----:B-1----:R-:W-:Y:S02]  /*0410*/  CS2R R16, SRZ ;  /* 0x0000000000107805 */ /* 0x002fe4000001ff00 */
[----:B------:R1:W4:Y:S04]  /*0420*/  @!P1 LDG.E.EL.128 R12, desc[UR6][R24.64] ;  /* 0x00000006180c9981 */ /* 0x000328000c2e1d00 */
[----:B------:R-:W5:Y:S01]  /*0430*/  @!P2 LDG.E.EL.128 R16, desc[UR6][R22.64] ;  /* 0x000000061610a981 */ /* 0x000f62000c2e1d00 */
[----:B-1----:R-:W1:Y:S02]  /*0440*/  LDC.64 R24, c[0x0][0x218] ;  /* 0x00008600ff187b82 */ /* 0x002e640000000a00 */
[----:B-1----:R-:W-:Y:S01]  /*0450*/  IMAD.WIDE R24, R28, 0x4, R24 ;  /* 0x000000041c187825 */ /* 0x002fe200078e0218 */
[----:B--2---:R-:W-:Y:S04]  /*0460*/  STS [R29], R4 ;  /* 0x000000041d007388 */ /* 0x004fe80000000800 */
[----:B------:R-:W-:Y:S04]  /*0470*/  STS [R26+0x40], R5 ;  /* 0x000040051a007388 */ /* 0x000fe80000000800 */
[----:B------:R-:W-:Y:S04]  /*0480*/  STS [R27+0x80], R6 ;  /* 0x000080061b007388 */ /* 0x000fe80000000800 */
[----:B------:R-:W-:Y:S04]  /*0490*/  STS [R20+0xc0], R7 ;  /* 0x0000c00714007388 */ /* 0x000fe80000000800 */
[----:B---3--:R1:W-:Y:S04]  /*04a0*/  STS [R29+0x10], R8 ;  /* 0x000010081d007388 */ /* 0x0083e80000000800 */
[----:B------:R-:W-:Y:S04]  /*04b0*/  STS [R26+0x50], R9 ;  /* 0x000050091a007388 */ /* 0x000fe80000000800 */
[----:B------:R2:W-:Y:S04]  /*04c0*/  STS [R27+0x90], R10 ;  /* 0x0000900a1b007388 */ /* 0x0005e80000000800 */
[----:B------:R3:W-:Y:S04]  /*04d0*/  STS [R20+0xd0], R11 ;  /* 0x0000d00b14007388 */ /* 0x0007e80000000800 */
[----:B----4-:R-:W-:Y:S04]  /*04e0*/  STS [R29+0x20], R12 ;  /* 0x0000200c1d007388 */ /* 0x010fe80000000800 */
[----:B------:R-:W-:Y:S04]  /*04f0*/  STS [R26+0x60], R13 ;  /* 0x0000600d1a007388 */ /* 0x000fe80000000800 */
[----:B------:R-:W-:Y:S04]  /*0500*/  STS [R27+0xa0], R14 ;  /* 0x0000a00e1b007388 */ /* 0x000fe80000000800 */
[----:B------:R-:W-:Y:S04]  /*0510*/  STS [R20+0xe0], R15 ;  /* 0x0000e00f14007388 */ /* 0x000fe80000000800 */
[----:B-----5:R4:W-:Y:S04]  /*0520*/  STS [R29+0x30], R16 ;  /* 0x000030101d007388 */ /* 0x0209e80000000800 */
[----:B------:R5:W-:Y:S04]  /*0530*/  STS [R26+0x70], R17 ;  /* 0x000070111a007388 */ /* 0x000be80000000800 */
[----:B------:R-:W-:Y:S04]  /*0540*/  STS [R27+0xb0], R18 ;  /* 0x0000b0121b007388 */ /* 0x000fe80000000800 */
[----:B------:R-:W-:Y:S01]  /*0550*/  STS [R20+0xf0], R19 ;  /* 0x0000f01314007388 */ /* 0x000fe20000000800 */
[----:B------:R-:W-:Y:S06]  /*0560*/  BAR.SYNC.DEFER_BLOCKING 0x0 ;  /* 0x0000000000007b1d */ /* 0x000fec0000010000 */
[----:B-1----:R1:W5:Y:S01]  /*0570*/  LDG.E.EL R8, desc[UR6][R24.64] ;  /* 0x0000000618087981 */ /* 0x002362000c2e1900 */
[----:B--2---:R-:W2:Y:S01]  /*0580*/  S2R R10, SR_TID.X ;  /* 0x00000000000a7919 */ /* 0x004ea20000002100 */
[----:B------:R-:W-:-:S04]  /*0590*/  LOP3.LUT R4, R21, 0x3fc, RZ, 0xc0, !PT ;  /* 0x000003fc15047812 */ /* 0x000fc800078ec0ff */
[C---:B------:R-:W-:Y:S02]  /*05a0*/  LOP3.LUT R5, R4.reuse, 0x400, RZ, 0xfc, !PT ;  /* 0x0000040004057812 */ /* 0x040fe400078efcff */
[C---:B------:R-:W-:Y:S02]  /*05b0*/  LOP3.LUT R6, R4.reuse, 0x800, RZ, 0xfc, !PT ;  /* 0x0000080004067812 */ /* 0x040fe400078efcff */
[----:B------:R-:W-:Y:S02]  /*05c0*/  LOP3.LUT R7, R4, 0xc00, RZ, 0xfc, !PT ;  /* 0x00000c0004077812 */ /* 0x000fe400078efcff */
[----:B------:R-:W-:Y:S02]  /*05d0*/  SHF.R.U32.HI R5, RZ, 0x2, R5 ;  /* 0x00000002ff057819 */ /* 0x000fe40000011605 */
[----:B------:R-:W-:Y:S02]  /*05e0*/  SHF.R.U32.HI R6, RZ, 0x2, R6 ;  /* 0x00000002ff067819 */ /* 0x000fe40000011606 */
[----:B------:R-:W-:-:S02]  /*05f0*/  SHF.R.U32.HI R7, RZ, 0x2, R7 ;  /* 0x00000002ff077819 */ /* 0x000fc40000011607 */
[----:B---3--:R-:W-:Y:S02]  /*0600*/  SHF.R.U32.HI R11, RZ, 0x2, R3 ;  /* 0x00000002ff0b7819 */ /* 0x008fe40000011603 */
[----:B------:R-:W-:Y:S02]  /*0610*/  LOP3.LUT R3, R3, 0xfc, RZ, 0xc0, !PT ;  /* 0x000000fc03037812 */ /* 0x000fe400078ec0ff */
[----:B------:R-:W-:Y:S02]  /*0620*/  LOP3.LUT R5, R5, 0x1fc, RZ, 0xc0, !PT ;  /* 0x000001fc05057812 */ /* 0x000fe400078ec0ff */
[----:B------:R-:W-:Y:S02]  /*0630*/  LOP3.LUT R6, R6, 0x2fc, RZ, 0xc0, !PT ;  /* 0x000002fc06067812 */ /* 0x000fe400078ec0ff */
[----:B------:R-:W-:Y:S01]  /*0640*/  LOP3.LUT R9, R7, 0x3fc, RZ, 0xc0, !PT ;  /* 0x000003fc07097812 */ /* 0x000fe200078ec0ff */
[----:B------:R-:W-:Y:S02]  /*0650*/  VIADD R3, R3, UR4 ;  /* 0x0000000403037c36 */ /* 0x000fe40008000000 */
[----:B------:R-:W-:-:S02]  /*0660*/  VIADD R5, R5, UR4 ;  /* 0x0000000405057c36 */ /* 0x000fc40008000000 */
[----:B------:R-:W-:Y:S02]  /*0670*/  VIADD R7, R6, UR4 ;  /* 0x0000000406077c36 */ /* 0x000fe40008000000 */
[----:B------:R-:W-:Y:S02]  /*0680*/  VIADD R9, R9, UR4 ;  /* 0x0000000409097c36 */ /* 0x000fe40008000000 */
[C---:B----4-:R-:W-:Y:S02]  /*0690*/  IMAD R16, R4.reuse, 0x4, R3 ;  /* 0x0000000404107824 */ /* 0x050fe400078e0203 */
[C---:B-----5:R-:W-:Y:S02]  /*06a0*/  IMAD R17, R4.reuse, 0x4, R5 ;  /* 0x0000000404117824 */ /* 0x060fe400078e0205 */
[C---:B------:R-:W-:Y:S02]  /*06b0*/  IMAD R22, R4.reuse, 0x4, R7 ;  /* 0x0000000404167824 */ /* 0x040fe400078e0207 */
[----:B-1----:R-:W-:Y:S01]  /*06c0*/  IMAD R24, R4, 0x4, R9 ;  /* 0x0000000404187824 */ /* 0x002fe200078e0209 */
[----:B------:R-:W-:Y:S01]  /*06d0*/  LOP3.LUT R2, R2, 0xc, R21, 0xf8, !PT ;  /* 0x0000000c02027812 */ /* 0x000fe200078ef815 */
[----:B------:R-:W-:Y:S01]  /*06e0*/  LDS R12, [R16] ;  /* 0x00000000100c7984 */ /* 0x000fe20000000800 */
[----:B--2---:R-:W-:-:S02]  /*06f0*/  LOP3.LUT R26, R10, 0xff, RZ, 0xc0, !PT ;  /* 0x000000ff0a1a7812 */ /* 0x004fc400078ec0ff */
[----:B------:R-:W-:Y:S01]  /*0700*/  SHF.R.U32.HI R23, RZ, 0x2, R10 ;  /* 0x00000002ff177819 */ /* 0x000fe2000001160a */
[----:B------:R-:W-:Y:S01]  /*0710*/  LDS R13, [R16+0x4] ;  /* 0x00000400100d7984 */ /* 0x000fe20000000800 */
[----:B------:R-:W-:-:S03]  /*0720*/  SGXT.U32 R3, R11, 0x6 ;  /* 0x000000060b03781a */ /* 0x000fc60000000000 */
[----:B------:R-:W-:Y:S04]  /*0730*/  LDS R14, [R16+0x8] ;  /* 0x00000800100e7984 */ /* 0x000fe80000000800 */
[----:B------:R-:W-:Y:S04]  /*0740*/  LDS R15, [R16+0xc] ;  /* 0x00000c00100f7984 */ /* 0x000fe80000000800 */
[----:B------:R-:W-:Y:S04]  /*0750*/  LDS R4, [R17+0x1000] ;  /* 0x0010000011047984 */ /* 0x000fe80000000800 */
[----:B------:R-:W-:Y:S04]  /*0760*/  LDS R5, [R17+0x1004] ;  /* 0x0010040011057984 */ /* 0x000fe80000000800 */
[----:B------:R-:W-:Y:S04]  /*0770*/  LDS R6, [R17+0x1008] ;  /* 0x0010080011067984 */ /* 0x000fe80000000800 */
[----:B------:R1:W-:Y:S04]  /*0780*/  LDS R7, [R17+0x100c] ;  /* 0x00100c0011077984 */ /* 0x0003e80000000800 */
[----:B------:R-:W-:Y:S04]  /*0790*/  LDS R29, [R22+0x2000] ;  /* 0x00200000161d7984 */ /* 0x000fe80000000800 */
[----:B------:R-:W-:Y:S04]  /*07a0*/  LDS R9, [R22+0x2004] ;  /* 0x0020040016097984 */ /* 0x000fe80000000800 */
[----:B------:R-:W-:Y:S04]  /*07b0*/  LDS R10, [R22+0x2008] ;  /* 0x00200800160a7984 */ /* 0x000fe80000000800 */
[----:B------:R2:W-:Y:S04]  /*07c0*/  LDS R11, [R22+0x200c] ;  /* 0x00200c00160b7984 */ /* 0x0005e80000000800 */
[----:B------:R-:W-:Y:S04]  /*07d0*/  LDS R18, [R24+0x3000] ;  /* 0x0030000018127984 */ /* 0x000fe80000000800 */
[----:B------:R-:W-:Y:S04]  /*07e0*/  LDS R19, [R24+0x3004] ;  /* 0x0030040018137984 */ /* 0x000fe80000000800 */
[----:B------:R-:W-:Y:S04]  /*07f0*/  LDS R20, [R24+0x3008] ;  /* 0x0030080018147984 */ /* 0x000fe80000000800 */
[----:B------:R3:W-:Y:S01]  /*0800*/  LDS R21, [R24+0x300c] ;  /* 0x00300c0018157984 */ /* 0x0007e20000000800 */
[----:B------:R-:W-:Y:S01]  /*0810*/  LEA R26, R26, UR4, 0x3 ;  /* 0x000000041a1a7c11 */ /* 0x000fe2000f8e18ff */
[----:B------:R-:W-:Y:S01]  /*0820*/  BAR.SYNC.DEFER_BLOCKING 0x0 ;  /* 0x0000000000007b1d */ /* 0x000fe20000010000 */
[----:B-1----:R-:W-:Y:S01]  /*0830*/  SGXT.U32 R17, R23, 0x6 ;  /* 0x000000061711781a */ /* 0x002fe20000000000 */
[----:B------:R-:W-:Y:S01]  /*0840*/  IMAD.SHL.U32 R16, R0, 0x100, RZ ;  /* 0x0000010000107824 */ /* 0x000fe200078e00ff */
[----:B------:R-:W-:-:S02]  /*0850*/  PRMT R23, R3, 0x6540, R0 ;  /* 0x0000654003177816 */ /* 0x000fc40000000000 */
[----:B--2---:R-:W-:Y:S02]  /*0860*/  LEA R22, R17, UR4, 0x3 ;  /* 0x0000000411167c11 */ /* 0x004fe4000f8e18ff */
[----:B------:R-:W-:Y:S02]  /*0870*/  LOP3.LUT R17, R16, 0x40, R3, 0xfe, !PT ;  /* 0x0000004010117812 */ /* 0x000fe400078efe03 */
[----:B------:R-:W-:Y:S02]  /*0880*/  LOP3.LUT R25, R16, 0x80, R3, 0xfe, !PT ;  /* 0x0000008010197812 */ /* 0x000fe400078efe03 */
[----:B------:R-:W-:Y:S01]  /*0890*/  LOP3.LUT R27, R16, 0xc0, R3, 0xfe, !PT ;  /* 0x000000c0101b7812 */ /* 0x000fe200078efe03 */
[--C-:B------:R-:W-:Y:S01]  /*08a0*/  IMAD R23, R23, 0x10, R2.reuse ;  /* 0x0000001017177824 */ /* 0x100fe200078e0202 */
[----:B------:R-:W-:Y:S01]  /*08b0*/  ISETP.GE.AND P0, PT, R2, 0x10, PT ;  /* 0x000000100200780c */ /* 0x000fe20003f06270 */
[--C-:B------:R-:W-:Y:S01]  /*08c0*/  IMAD R17, R17, 0x10, R2.reuse ;  /* 0x0000001011117824 */ /* 0x100fe200078e0202 */
[----:B------:R-:W-:Y:S01]  /*08d0*/  LOP3.LUT R0, R3, 0x40, RZ, 0xfc, !PT ;  /* 0x0000004003007812 */ /* 0x000fe200078efcff */
[----:B------:R-:W-:-:S02]  /*08e0*/  IMAD R25, R25, 0x10, R2 ;  /* 0x0000001019197824 */ /* 0x000fc400078e0202 */
[----:B------:R-:W-:Y:S01]  /*08f0*/  IMAD R27, R27, 0x10, R2 ;  /* 0x000000101b1b7824 */ /* 0x000fe200078e0202 */
[----:B------:R-:W-:-:S04]  /*0900*/  LOP3.LUT R2, R3, 0x80, RZ, 0xfc, !PT ;  /* 0x0000008003027812 */ /* 0x000fc800078efcff */
[----:B---3--:R-:W-:Y:S02]  /*0910*/  LEA R24, R2, UR4, 0x3 ;  /* 0x0000000402187c11 */ /* 0x008fe4000f8e18ff */
[----:B------:R-:W-:Y:S01]  /*0920*/  LOP3.LUT R3, R3, 0xc0, RZ, 0xfc, !PT ;  /* 0x000000c003037812 */ /* 0x000fe200078efcff */
[----:B------:R1:W-:Y:S01]  /*0930*/  STS [R26], R8 ;  /* 0x000000081a007388 */ /* 0x0003e20000000800 */
[----:B------:R-:W-:Y:S01]  /*0940*/  BAR.SYNC.DEFER_BLOCKING 0x0 ;  /* 0x0000000000007b1d */ /* 0x000fe20000010000 */
[----:B-1----:R-:W-:Y:S02]  /*0950*/  LEA R8, R0, UR4, 0x3 ;  /* 0x0000000400087c11 */ /* 0x002fe4000f8e18ff */
[----:B------:R-:W-:-:S05]  /*0960*/  LEA R0, R3, UR4, 0x3 ;  /* 0x0000000403007c11 */ /* 0x000fca000f8e18ff */
[----:B------:R-:W1:Y:S01]  /*0970*/  LDC.64 R2, c[0x0][0x220] ;  /* 0x00008800ff027b82 */ /* 0x000e620000000a00 */
[----:B------:R1:W2:Y:S04]  /*0980*/  LDS R16, [R22] ;  /* 0x0000000016107984 */ /* 0x0002a80000000800 */
[----:B------:R-:W3:Y:S04]  /*0990*/  LDS R8, [R8] ;  /* 0x0000000008087984 */ /* 0x000ee80000000800 */
[----:B------:R-:W4:Y:S04]  /*09a0*/  LDS R24, [R24] ;  /* 0x0000000018187984 */ /* 0x000f280000000800 */
[----:B------:R-:W5:Y:S01]  /*09b0*/  LDS R0, [R0] ;  /* 0x0000000000007984 */ /* 0x000f620000000800 */
[----:B-1----:R-:W-:-:S04]  /*09c0*/  IMAD.WIDE R22, R23, 0x4, R2 ;  /* 0x0000000417167825 */ /* 0x002fc800078e0202 */
[--C-:B--2---:R-:W-:Y:S01]  /*09d0*/  FADD R12, R12, R16.reuse ;  /* 0x000000100c0c7221 */ /* 0x104fe20000000000 */
[--C-:B------:R-:W-:Y:S01]  /*09e0*/  FADD R13, R13, R16.reuse ;  /* 0x000000100d0d7221 */ /* 0x100fe20000000000 */
[--C-:B------:R-:W-:Y:S01]  /*09f0*/  FADD R14, R14, R16.reuse ;  /* 0x000000100e0e7221 */ /* 0x100fe20000000000 */
[----:B------:R-:W-:Y:S01]  /*0a00*/  FADD R15, R15, R16 ;  /* 0x000000100f0f7221 */ /* 0x000fe20000000000 */
[--C-:B---3--:R-:W-:Y:S01]  /*0a10*/  FADD R4, R4, R8.reuse ;  /* 0x0000000804047221 */ /* 0x108fe20000000000 */
[--C-:B------:R-:W-:Y:S01]  /*0a20*/  FADD R5, R5, R8.reuse ;  /* 0x0000000805057221 */ /* 0x100fe20000000000 */
[--C-:B------:R-:W-:Y:S01]  /*0a30*/  FADD R6, R6, R8.reuse ;  /* 0x0000000806067221 */ /* 0x100fe20000000000 */
[----:B------:R-:W-:Y:S01]  /*0a40*/  FADD R7, R7, R8 ;  /* 0x0000000807077221 */ /* 0x000fe20000000000 */
[----:B------:R-:W-:-:S04]  /*0a50*/  IMAD.WIDE R16, R17, 0x4, R2 ;  /* 0x0000000411107825 */ /* 0x000fc800078e0202 */
[--C-:B----4-:R-:W-:Y:S01]  /*0a60*/  FADD R8, R29, R24.reuse ;  /* 0x000000181d087221 */ /* 0x110fe20000000000 */
[--C-:B------:R-:W-:Y:S01]  /*0a70*/  FADD R9, R9, R24.reuse ;  /* 0x0000001809097221 */ /* 0x100fe20000000000 */
[--C-:B------:R-:W-:Y:S01]  /*0a80*/  FADD R10, R10, R24.reuse ;  /* 0x000000180a0a7221 */ /* 0x100fe20000000000 */
[----:B------:R-:W-:Y:S01]  /*0a90*/  FADD R11, R11, R24 ;  /* 0x000000180b0b7221 */ /* 0x000fe20000000000 */
[--C-:B------:R-:W-:Y:S01]  /*0aa0*/  IMAD.WIDE R24, R25, 0x4, R2.reuse ;  /* 0x0000000419187825 */ /* 0x100fe200078e0202 */
[----:B------:R5:W-:Y:S04]  /*0ab0*/  @!P0 STG.E.128 desc[UR6][R22.64], R12 ;  /* 0x0000000c16008986 */ /* 0x000be8000c101d06 */
[----:B------:R1:W-:Y:S01]  /*0ac0*/  @!P0 STG.E.128 desc[UR6][R16.64], R4 ;  /* 0x0000000410008986 */ /* 0x0003e2000c101d06 */
[----:B------:R-:W-:-:S03]  /*0ad0*/  IMAD.WIDE R2, R27, 0x4, R2 ;  /* 0x000000041b027825 */ /* 0x000fc600078e0202 */
[----:B------:R1:W-:Y:S01]  /*0ae0*/  @!P0 STG.E.128 desc[UR6][R24.64], R8 ;  /* 0x0000000818008986 */ /* 0x0003e2000c101d06 */
[--C-:B-----5:R-:W-:Y:S01]  /*0af0*/  FADD R12, R18, R0.reuse ;  /* 0x00000000120c7221 */ /* 0x120fe20000000000 */
[--C-:B------:R-:W-:Y:S01]  /*0b00*/  FADD R13, R19, R0.reuse ;  /* 0x00000000130d7221 */ /* 0x100fe20000000000 */
[--C-:B------:R-:W-:Y:S01]  /*0b10*/  FADD R14, R20, R0.reuse ;  /* 0x00000000140e7221 */ /* 0x100fe20000000000 */
[----:B------:R-:W-:Y:S01]  /*0b20*/  FADD R15, R21, R0 ;  /* 0x00000000150f7221 */ /* 0x000fe20000000000 */
[----:B------:R-:W-:Y:S06]  /*0b30*/  @P0 EXIT ;  /* 0x000000000000094d */ /* 0x000fec0003800000 */
[----:B------:R-:W-:Y:S01]  /*0b40*/  STG.E.128 desc[UR6][R2.64], R12 ;  /* 0x0000000c02007986 */ /* 0x000fe2000c101d06 */
[----:B------:R-:W-:Y:S05]  /*0b50*/  EXIT ;  /* 0x000000000000794d */ /* 0x000fea0003800000 */
.L_x_0:
[----:B------:R-:W-:-:S00]  /*0b60*/  BRA `(.L_x_0) ;  /* 0xfffffffc00fc7947 */ /* 0x000fc0000383ffff */
[----:B------:R-:W-:-:S00]  /*0b70*/  NOP ;  /* 0x0000000000007918 */ /* 0x000fc00000000000 */
        /* <DEDUP_REMOVED lines=8> */
.L_x_1:


//--------------------- .nv.shared.triton_poi_fused_convolution_33 --------------------------
	.section	.nv.shared.triton_poi_fused_convolution_33,"aw",@nobits
	.sectionflags	@""
	.align	16
	.zero		1024


//--------------------- .nv.constant0.triton_poi_fused_convolution_33 --------------------------
	.section	.nv.constant0.triton_poi_fused_convolution_33,"a",@progbits
	.sectionflags	@""
	.align	4
.nv.constant0.triton_poi_fused_convolution_33:
	.zero		560
